//
// Generated by NVIDIA NVVM Compiler
//
// Compiler Build ID: CL-36424714
// Cuda compilation tools, release 13.0, V13.0.88
// Based on NVVM 20.0.0
//

.version 9.0
.target sm_100
.address_size 64

	// .globl	_Z10merge_sortPiS_iii

.visible .entry _Z10merge_sortPiS_iii(
	.param .u64 .ptr .align 1 _Z10merge_sortPiS_iii_param_0,
	.param .u64 .ptr .align 1 _Z10merge_sortPiS_iii_param_1,
	.param .u32 _Z10merge_sortPiS_iii_param_2,
	.param .u32 _Z10merge_sortPiS_iii_param_3,
	.param .u32 _Z10merge_sortPiS_iii_param_4
)
{
	.reg .pred 	%p<27>;
	.reg .b32 	%r<181>;
	.reg .b64 	%rd<47>;

	ld.param.u64 	%rd5, [_Z10merge_sortPiS_iii_param_0];
	ld.param.u64 	%rd6, [_Z10merge_sortPiS_iii_param_1];
	ld.param.u32 	%r148, [_Z10merge_sortPiS_iii_param_2];
	ld.param.u32 	%r76, [_Z10merge_sortPiS_iii_param_3];
	ld.param.u32 	%r77, [_Z10merge_sortPiS_iii_param_4];
	cvta.to.global.u64 	%rd1, %rd6;
	cvta.to.global.u64 	%rd2, %rd5;
	mov.u32 	%r78, %ctaid.x;
	mov.u32 	%r79, %ntid.x;
	mov.u32 	%r80, %tid.x;
	mad.lo.s32 	%r81, %r78, %r79, %r80;
	sub.s32 	%r82, %r77, %r148;
	setp.gt.s32 	%p1, %r81, %r82;
	@%p1 bra 	$L__BB0_28;
	add.s32 	%r1, %r76, 1;
	setp.gt.s32 	%p2, %r148, %r76;
	setp.ge.s32 	%p3, %r76, %r77;
	or.pred  	%p4, %p2, %p3;
	mov.u32 	%r149, %r1;
	mov.u32 	%r165, %r148;
	@%p4 bra 	$L__BB0_2;
	bra.uni 	$L__BB0_29;
$L__BB0_2:
	setp.lt.s32 	%p9, %r76, %r148;
	@%p9 bra 	$L__BB0_15;
	sub.s32 	%r5, %r1, %r148;
	sub.s32 	%r84, %r76, %r148;
	and.b32  	%r6, %r5, 15;
	setp.lt.u32 	%p10, %r84, 15;
	@%p10 bra 	$L__BB0_6;
	and.b32  	%r85, %r5, -16;
	neg.s32 	%r166, %r85;
	add.s64 	%rd3, %rd1, 32;
$L__BB0_5:
	.pragma "nounroll";
	mul.wide.s32 	%rd15, %r165, 4;
	add.s64 	%rd16, %rd3, %rd15;
	mul.wide.s32 	%rd17, %r148, 4;
	add.s64 	%rd18, %rd2, %rd17;
	ld.global.u32 	%r86, [%rd18];
	st.global.u32 	[%rd16+-32], %r86;
	ld.global.u32 	%r87, [%rd18+4];
	st.global.u32 	[%rd16+-28], %r87;
	ld.global.u32 	%r88, [%rd18+8];
	st.global.u32 	[%rd16+-24], %r88;
	ld.global.u32 	%r89, [%rd18+12];
	st.global.u32 	[%rd16+-20], %r89;
	ld.global.u32 	%r90, [%rd18+16];
	st.global.u32 	[%rd16+-16], %r90;
	ld.global.u32 	%r91, [%rd18+20];
	st.global.u32 	[%rd16+-12], %r91;
	ld.global.u32 	%r92, [%rd18+24];
	st.global.u32 	[%rd16+-8], %r92;
	ld.global.u32 	%r93, [%rd18+28];
	st.global.u32 	[%rd16+-4], %r93;
	ld.global.u32 	%r94, [%rd18+32];
	st.global.u32 	[%rd16], %r94;
	ld.global.u32 	%r95, [%rd18+36];
	st.global.u32 	[%rd16+4], %r95;
	ld.global.u32 	%r96, [%rd18+40];
	st.global.u32 	[%rd16+8], %r96;
	ld.global.u32 	%r97, [%rd18+44];
	st.global.u32 	[%rd16+12], %r97;
	ld.global.u32 	%r98, [%rd18+48];
	st.global.u32 	[%rd16+16], %r98;
	ld.global.u32 	%r99, [%rd18+52];
	st.global.u32 	[%rd16+20], %r99;
	ld.global.u32 	%r100, [%rd18+56];
	st.global.u32 	[%rd16+24], %r100;
	add.s32 	%r148, %r148, 16;
	ld.global.u32 	%r101, [%rd18+60];
	add.s32 	%r165, %r165, 16;
	st.global.u32 	[%rd16+28], %r101;
	add.s32 	%r166, %r166, 16;
	setp.eq.s32 	%p11, %r166, 0;
	@%p11 bra 	$L__BB0_6;
	bra.uni 	$L__BB0_5;
$L__BB0_6:
	setp.eq.s32 	%p12, %r6, 0;
	@%p12 bra 	$L__BB0_15;
	and.b32  	%r21, %r5, 7;
	setp.lt.u32 	%p13, %r6, 8;
	@%p13 bra 	$L__BB0_9;
	mul.wide.s32 	%rd19, %r148, 4;
	add.s64 	%rd20, %rd2, %rd19;
	ld.global.u32 	%r103, [%rd20];
	mul.wide.s32 	%rd21, %r165, 4;
	add.s64 	%rd22, %rd1, %rd21;
	st.global.u32 	[%rd22], %r103;
	ld.global.u32 	%r104, [%rd20+4];
	st.global.u32 	[%rd22+4], %r104;
	ld.global.u32 	%r105, [%rd20+8];
	st.global.u32 	[%rd22+8], %r105;
	ld.global.u32 	%r106, [%rd20+12];
	st.global.u32 	[%rd22+12], %r106;
	ld.global.u32 	%r107, [%rd20+16];
	st.global.u32 	[%rd22+16], %r107;
	ld.global.u32 	%r108, [%rd20+20];
	st.global.u32 	[%rd22+20], %r108;
	ld.global.u32 	%r109, [%rd20+24];
	st.global.u32 	[%rd22+24], %r109;
	ld.global.u32 	%r110, [%rd20+28];
	st.global.u32 	[%rd22+28], %r110;
	add.s32 	%r148, %r148, 8;
	add.s32 	%r165, %r165, 8;
$L__BB0_9:
	setp.eq.s32 	%p14, %r21, 0;
	@%p14 bra 	$L__BB0_15;
	and.b32  	%r27, %r5, 3;
	setp.lt.u32 	%p15, %r21, 4;
	@%p15 bra 	$L__BB0_12;
	mul.wide.s32 	%rd23, %r148, 4;
	add.s64 	%rd24, %rd2, %rd23;
	ld.global.u32 	%r112, [%rd24];
	mul.wide.s32 	%rd25, %r165, 4;
	add.s64 	%rd26, %rd1, %rd25;
	st.global.u32 	[%rd26], %r112;
	ld.global.u32 	%r113, [%rd24+4];
	st.global.u32 	[%rd26+4], %r113;
	ld.global.u32 	%r114, [%rd24+8];
	st.global.u32 	[%rd26+8], %r114;
	ld.global.u32 	%r115, [%rd24+12];
	st.global.u32 	[%rd26+12], %r115;
	add.s32 	%r148, %r148, 4;
	add.s32 	%r165, %r165, 4;
$L__BB0_12:
	setp.eq.s32 	%p16, %r27, 0;
	@%p16 bra 	$L__BB0_15;
	neg.s32 	%r162, %r27;
$L__BB0_14:
	.pragma "nounroll";
	mul.wide.s32 	%rd27, %r165, 4;
	add.s64 	%rd28, %rd1, %rd27;
	mul.wide.s32 	%rd29, %r148, 4;
	add.s64 	%rd30, %rd2, %rd29;
	add.s32 	%r148, %r148, 1;
	ld.global.u32 	%r116, [%rd30];
	add.s32 	%r165, %r165, 1;
	st.global.u32 	[%rd28], %r116;
	add.s32 	%r162, %r162, 1;
	setp.ne.s32 	%p17, %r162, 0;
	@%p17 bra 	$L__BB0_14;
$L__BB0_15:
	setp.lt.s32 	%p18, %r77, %r149;
	@%p18 bra 	$L__BB0_28;
	sub.s32 	%r117, %r77, %r149;
	add.s32 	%r41, %r117, 1;
	and.b32  	%r42, %r41, 15;
	setp.lt.u32 	%p19, %r117, 15;
	@%p19 bra 	$L__BB0_19;
	and.b32  	%r118, %r41, -16;
	neg.s32 	%r169, %r118;
	add.s64 	%rd4, %rd1, 32;
$L__BB0_18:
	.pragma "nounroll";
	mul.wide.s32 	%rd31, %r165, 4;
	add.s64 	%rd32, %rd4, %rd31;
	mul.wide.s32 	%rd33, %r149, 4;
	add.s64 	%rd34, %rd2, %rd33;
	ld.global.u32 	%r119, [%rd34];
	st.global.u32 	[%rd32+-32], %r119;
	ld.global.u32 	%r120, [%rd34+4];
	st.global.u32 	[%rd32+-28], %r120;
	ld.global.u32 	%r121, [%rd34+8];
	st.global.u32 	[%rd32+-24], %r121;
	ld.global.u32 	%r122, [%rd34+12];
	st.global.u32 	[%rd32+-20], %r122;
	ld.global.u32 	%r123, [%rd34+16];
	st.global.u32 	[%rd32+-16], %r123;
	ld.global.u32 	%r124, [%rd34+20];
	st.global.u32 	[%rd32+-12], %r124;
	ld.global.u32 	%r125, [%rd34+24];
	st.global.u32 	[%rd32+-8], %r125;
	ld.global.u32 	%r126, [%rd34+28];
	st.global.u32 	[%rd32+-4], %r126;
	ld.global.u32 	%r127, [%rd34+32];
	st.global.u32 	[%rd32], %r127;
	ld.global.u32 	%r128, [%rd34+36];
	st.global.u32 	[%rd32+4], %r128;
	ld.global.u32 	%r129, [%rd34+40];
	st.global.u32 	[%rd32+8], %r129;
	ld.global.u32 	%r130, [%rd34+44];
	st.global.u32 	[%rd32+12], %r130;
	ld.global.u32 	%r131, [%rd34+48];
	st.global.u32 	[%rd32+16], %r131;
	ld.global.u32 	%r132, [%rd34+52];
	st.global.u32 	[%rd32+20], %r132;
	ld.global.u32 	%r133, [%rd34+56];
	st.global.u32 	[%rd32+24], %r133;
	add.s32 	%r149, %r149, 16;
	ld.global.u32 	%r134, [%rd34+60];
	add.s32 	%r165, %r165, 16;
	st.global.u32 	[%rd32+28], %r134;
	add.s32 	%r169, %r169, 16;
	setp.ne.s32 	%p20, %r169, 0;
	@%p20 bra 	$L__BB0_18;
$L__BB0_19:
	setp.eq.s32 	%p21, %r42, 0;
	@%p21 bra 	$L__BB0_28;
	and.b32  	%r58, %r41, 7;
	setp.lt.u32 	%p22, %r42, 8;
	@%p22 bra 	$L__BB0_22;
	mul.wide.s32 	%rd35, %r149, 4;
	add.s64 	%rd36, %rd2, %rd35;
	ld.global.u32 	%r135, [%rd36];
	mul.wide.s32 	%rd37, %r165, 4;
	add.s64 	%rd38, %rd1, %rd37;
	st.global.u32 	[%rd38], %r135;
	ld.global.u32 	%r136, [%rd36+4];
	st.global.u32 	[%rd38+4], %r136;
	ld.global.u32 	%r137, [%rd36+8];
	st.global.u32 	[%rd38+8], %r137;
	ld.global.u32 	%r138, [%rd36+12];
	st.global.u32 	[%rd38+12], %r138;
	ld.global.u32 	%r139, [%rd36+16];
	st.global.u32 	[%rd38+16], %r139;
	ld.global.u32 	%r140, [%rd36+20];
	st.global.u32 	[%rd38+20], %r140;
	ld.global.u32 	%r141, [%rd36+24];
	st.global.u32 	[%rd38+24], %r141;
	ld.global.u32 	%r142, [%rd36+28];
	st.global.u32 	[%rd38+28], %r142;
	add.s32 	%r149, %r149, 8;
	add.s32 	%r165, %r165, 8;
$L__BB0_22:
	setp.eq.s32 	%p23, %r58, 0;
	@%p23 bra 	$L__BB0_28;
	and.b32  	%r63, %r41, 3;
	setp.lt.u32 	%p24, %r58, 4;
	@%p24 bra 	$L__BB0_25;
	mul.wide.s32 	%rd39, %r149, 4;
	add.s64 	%rd40, %rd2, %rd39;
	ld.global.u32 	%r143, [%rd40];
	mul.wide.s32 	%rd41, %r165, 4;
	add.s64 	%rd42, %rd1, %rd41;
	st.global.u32 	[%rd42], %r143;
	ld.global.u32 	%r144, [%rd40+4];
	st.global.u32 	[%rd42+4], %r144;
	ld.global.u32 	%r145, [%rd40+8];
	st.global.u32 	[%rd42+8], %r145;
	ld.global.u32 	%r146, [%rd40+12];
	st.global.u32 	[%rd42+12], %r146;
	add.s32 	%r149, %r149, 4;
	add.s32 	%r165, %r165, 4;
$L__BB0_25:
	setp.eq.s32 	%p25, %r63, 0;
	@%p25 bra 	$L__BB0_28;
	neg.s32 	%r178, %r63;
$L__BB0_27:
	.pragma "nounroll";
	mul.wide.s32 	%rd43, %r165, 4;
	add.s64 	%rd44, %rd1, %rd43;
	mul.wide.s32 	%rd45, %r149, 4;
	add.s64 	%rd46, %rd2, %rd45;
	add.s32 	%r149, %r149, 1;
	ld.global.u32 	%r147, [%rd46];
	add.s32 	%r165, %r165, 1;
	st.global.u32 	[%rd44], %r147;
	add.s32 	%r178, %r178, 1;
	setp.ne.s32 	%p26, %r178, 0;
	@%p26 bra 	$L__BB0_27;
$L__BB0_28:
	ret;
$L__BB0_29:
	mul.wide.s32 	%rd7, %r148, 4;
	add.s64 	%rd8, %rd2, %rd7;
	ld.global.u32 	%r11, [%rd8];
	mul.wide.s32 	%rd9, %r149, 4;
	add.s64 	%rd10, %rd2, %rd9;
	ld.global.u32 	%r12, [%rd10];
	setp.gt.s32 	%p5, %r11, %r12;
	@%p5 bra 	$L__BB0_31;
	add.s32 	%r148, %r148, 1;
	mul.wide.s32 	%rd11, %r165, 4;
	add.s64 	%rd12, %rd1, %rd11;
	st.global.u32 	[%rd12], %r11;
	bra.uni 	$L__BB0_32;
$L__BB0_31:
	add.s32 	%r149, %r149, 1;
	mul.wide.s32 	%rd13, %r165, 4;
	add.s64 	%rd14, %rd1, %rd13;
	st.global.u32 	[%rd14], %r12;
$L__BB0_32:
	add.s32 	%r165, %r165, 1;
	setp.le.s32 	%p6, %r148, %r76;
	setp.le.s32 	%p7, %r149, %r77;
	and.pred  	%p8, %p6, %p7;
	@%p8 bra 	$L__BB0_29;
	bra.uni 	$L__BB0_2;

}


// ===== COMPILED SASS (sm_100) =====

	.target	sm_100

	.elftype	@"ET_EXEC"


//--------------------- .note.nv.tkinfo           --------------------------
	.section	.note.nv.tkinfo,"",@"SHT_NOTE"
	.sectionflags	@"SHF_NOTE_NV_TKINFO"
	.tkinfo
        /*0018*/ 	.word	0x00000002
        /*0030*/ 	.string	""
        /*0030*/ 	.string	"ptxas"
        /*0030*/ 	.string	"Cuda compilation tools, release 13.0, V13.0.88"
        /*0030*/ 	.string	"Build cuda_13.0.r13.0/compiler.36424714_0"
        /*0030*/ 	.string	"-arch sm_100 -m 64 "



//--------------------- .note.nv.cuinfo           --------------------------
	.section	.note.nv.cuinfo,"",@"SHT_NOTE"
	.sectionflags	@"SHF_NOTE_NV_CUINFO"
        /*0018*/ 	.short	0x0002
        /*001a*/ 	.short	0x0064
        /*001c*/ 	.short	0x0082
	.zero		2


//--------------------- .nv.info                  --------------------------
	.section	.nv.info,"",@"SHT_CUDA_INFO"
	.align	4


	//----- nvinfo : EIATTR_REGCOUNT
	.align		4
        /*0000*/ 	.byte	0x04, 0x2f
        /*0002*/ 	.short	(.L_1 - .L_0)
	.align		4
.L_0:
        /*0004*/ 	.word	index@(_Z10merge_sortPiS_iii)
        /*0008*/ 	.word	0x0000001a


	//----- nvinfo : EIATTR_FRAME_SIZE
	.align		4
.L_1:
        /*000c*/ 	.byte	0x04, 0x11
        /*000e*/ 	.short	(.L_3 - .L_2)
	.align		4
.L_2:
        /*0010*/ 	.word	index@(_Z10merge_sortPiS_iii)
        /*0014*/ 	.word	0x00000000


	//----- nvinfo : EIATTR_MIN_STACK_SIZE
	.align		4
.L_3:
        /*0018*/ 	.byte	0x04, 0x12
        /*001a*/ 	.short	(.L_5 - .L_4)
	.align		4
.L_4:
        /*001c*/ 	.word	index@(_Z10merge_sortPiS_iii)
        /*0020*/ 	.word	0x00000000
.L_5:


//--------------------- .nv.compat                --------------------------
	.section	.nv.compat,"",@"SHT_CUDA_COMPAT_INFO"
	.align	4
        /*0000*/ 	.byte	0x02, 0x09, 0x00, 0x00, 0x02, 0x02, 0x01, 0x00, 0x02, 0x05, 0x05, 0x00, 0x03, 0x07, 0x01, 0x01
        /*0010*/ 	.byte	0x02, 0x03, 0x00, 0x00, 0x02, 0x06, 0x01, 0x00, 0x04, 0x0b, 0x08, 0x00, 0x09, 0x00, 0x00, 0x00
        /*0020*/ 	.byte	0x00, 0x00, 0x00, 0x00


//--------------------- .nv.info._Z10merge_sortPiS_iii --------------------------
	.section	.nv.info._Z10merge_sortPiS_iii,"",@"SHT_CUDA_INFO"
	.sectionflags	@""
	.align	4


	//----- nvinfo : EIATTR_CUDA_API_VERSION
	.align		4
        /*0000*/ 	.byte	0x04, 0x37
        /*0002*/ 	.short	(.L_7 - .L_6)
.L_6:
        /*0004*/ 	.word	0x00000082


	//----- nvinfo : EIATTR_KPARAM_INFO
	.align		4
.L_7:
        /*0008*/ 	.byte	0x04, 0x17
        /*000a*/ 	.short	(.L_9 - .L_8)
.L_8:
        /*000c*/ 	.word	0x00000000
        /*0010*/ 	.short	0x0004
        /*0012*/ 	.short	0x0018
        /*0014*/ 	.byte	0x00, 0xf0, 0x11, 0x00


	//----- nvinfo : EIATTR_KPARAM_INFO
	.align		4
.L_9:
        /*0018*/ 	.byte	0x04, 0x17
        /*001a*/ 	.short	(.L_11 - .L_10)
.L_10:
        /*001c*/ 	.word	0x00000000
        /*0020*/ 	.short	0x0003
        /*0022*/ 	.short	0x0014
        /*0024*/ 	.byte	0x00, 0xf0, 0x11, 0x00


	//----- nvinfo : EIATTR_KPARAM_INFO
	.align		4
.L_11:
        /*0028*/ 	.byte	0x04, 0x17
        /*002a*/ 	.short	(.L_13 - .L_12)
.L_12:
        /*002c*/ 	.word	0x00000000
        /*0030*/ 	.short	0x0002
        /*0032*/ 	.short	0x0010
        /*0034*/ 	.byte	0x00, 0xf0, 0x11, 0x00


	//----- nvinfo : EIATTR_KPARAM_INFO
	.align		4
.L_13:
        /*0038*/ 	.byte	0x04, 0x17
        /*003a*/ 	.short	(.L_15 - .L_14)
.L_14:
        /*003c*/ 	.word	0x00000000
        /*0040*/ 	.short	0x0001
        /*0042*/ 	.short	0x0008
        /*0044*/ 	.byte	0x00, 0xf5, 0x21, 0x00


	//----- nvinfo : EIATTR_KPARAM_INFO
	.align		4
.L_15:
        /*0048*/ 	.byte	0x04, 0x17
        /*004a*/ 	.short	(.L_17 - .L_16)
.L_16:
        /*004c*/ 	.word	0x00000000
        /*0050*/ 	.short	0x0000
        /*0052*/ 	.short	0x0000
        /*0054*/ 	.byte	0x00, 0xf5, 0x21, 0x00


	//----- nvinfo : EIATTR_SPARSE_MMA_MASK
	.align		4
.L_17:
        /*0058*/ 	.byte	0x03, 0x50
        /*005a*/ 	.short	0x0000


	//----- nvinfo : EIATTR_MAXREG_COUNT
	.align		4
        /*005c*/ 	.byte	0x03, 0x1b
        /*005e*/ 	.short	0x00ff


	//----- nvinfo : EIATTR_MERCURY_ISA_VERSION
	.align		4
        /*0060*/ 	.byte	0x03, 0x5f
        /*0062*/ 	.short	0x0101


	//----- nvinfo : EIATTR_VRC_CTA_INIT_COUNT
	.align		4
        /*0064*/ 	.byte	0x02, 0x4a
	.zero		1
	.zero		1


	//----- nvinfo : EIATTR_EXIT_INSTR_OFFSETS
	.align		4
        /*0068*/ 	.byte	0x04, 0x1c
        /*006a*/ 	.short	(.L_19 - .L_18)


	//   ....[0]....
.L_18:
        /*006c*/ 	.word	0x000000b0


	//   ....[1]....
        /*0070*/ 	.word	0x00000990


	//   ....[2]....
        /*0074*/ 	.word	0x00000cd0


	//   ....[3]....
        /*0078*/ 	.word	0x00000e80


	//   ....[4]....
        /*007c*/ 	.word	0x00000fb0


	//   ....[5]....
        /*0080*/ 	.word	0x00001080


	//----- nvinfo : EIATTR_CBANK_PARAM_SIZE
	.align		4
.L_19:
        /*0084*/ 	.byte	0x03, 0x19
        /*0086*/ 	.short	0x001c


	//----- nvinfo : EIATTR_PARAM_CBANK
	.align		4
        /*0088*/ 	.byte	0x04, 0x0a
        /*008a*/ 	.short	(.L_21 - .L_20)
	.align		4
.L_20:
        /*008c*/ 	.word	index@(.nv.constant0._Z10merge_sortPiS_iii)
        /*0090*/ 	.short	0x0380
        /*0092*/ 	.short	0x001c


	//----- nvinfo : EIATTR_SW_WAR
	.align		4
.L_21:
        /*0094*/ 	.byte	0x04, 0x36
        /*0096*/ 	.short	(.L_23 - .L_22)
.L_22:
        /*0098*/ 	.word	0x00000008
.L_23:


//--------------------- .nv.callgraph             --------------------------
	.section	.nv.callgraph,"",@"SHT_CUDA_CALLGRAPH"
	.align	4
	.sectionentsize	8
	.align		4
        /*0000*/ 	.word	0x00000000
	.align		4
        /*0004*/ 	.word	0xffffffff
	.align		4
        /*0008*/ 	.word	0x00000000
	.align		4
        /*000c*/ 	.word	0xfffffffe
	.align		4
        /*0010*/ 	.word	0x00000000
	.align		4
        /*0014*/ 	.word	0xfffffffd
	.align		4
        /*0018*/ 	.word	0x00000000
	.align		4
        /*001c*/ 	.word	0xfffffffc


//--------------------- .text._Z10merge_sortPiS_iii --------------------------
	.section	.text._Z10merge_sortPiS_iii,"ax",@progbits
	.align	128
        .global         _Z10merge_sortPiS_iii
        .type           _Z10merge_sortPiS_iii,@function
        .size           _Z10merge_sortPiS_iii,(.L_x_14 - _Z10merge_sortPiS_iii)
        .other          _Z10merge_sortPiS_iii,@"STO_CUDA_ENTRY STV_DEFAULT"
_Z10merge_sortPiS_iii:
.text._Z10merge_sortPiS_iii:
[----:B------:R-:W-:Y:S01]  /*0000*/  LDC R1, c[0x0][0x37c] ;  /* 0x0000df00ff017b82 */ /* 0x000fe20000000800 */
[----:B------:R-:W0:Y:S07]  /*0010*/  S2R R3, SR_TID.X ;  /* 0x0000000000037919 */ /* 0x000e2e0000002100 */
[----:B------:R-:W0:Y:S01]  /*0020*/  S2UR UR6, SR_CTAID.X ;  /* 0x00000000000679c3 */ /* 0x000e220000002500 */
[----:B------:R-:W1:Y:S01]  /*0030*/  LDCU UR4, c[0x0][0x398] ;  /* 0x00007300ff0477ac */ /* 0x000e620008000800 */
[----:B------:R-:W1:Y:S06]  /*0040*/  LDCU UR8, c[0x0][0x390] ;  /* 0x00007200ff0877ac */ /* 0x000e6c0008000800 */
[----:B------:R-:W0:Y:S01]  /*0050*/  LDC R0, c[0x0][0x360] ;  /* 0x0000d800ff007b82 */ /* 0x000e220000000800 */
[----:B------:R-:W2:Y:S01]  /*0060*/  LDCU UR9, c[0x0][0x390] ;  /* 0x00007200ff0977ac */ /* 0x000ea20008000800 */
[----:B-1----:R-:W-:Y:S01]  /*0070*/  UIADD3 UR5, UPT, UPT, UR4, -UR8, URZ ;  /* 0x8000000804057290 */ /* 0x002fe2000fffe0ff */
[----:B0-----:R-:W-:-:S02]  /*0080*/  IMAD R0, R0, UR6, R3 ;  /* 0x0000000600007c24 */ /* 0x001fc4000f8e0203 */
[----:B--2---:R-:W-:-:S03]  /*0090*/  IMAD.U32 R3, RZ, RZ, UR9 ;  /* 0x00000009ff037e24 */ /* 0x004fc6000f8e00ff */
[----:B------:R-:W-:-:S13]  /*00a0*/  ISETP.GT.AND P0, PT, R0, UR5, PT ;  /* 0x0000000500007c0c */ /* 0x000fda000bf04270 */
[----:B------:R-:W-:Y:S05]  /*00b0*/  @P0 EXIT ;  /* 0x000000000000094d */ /* 0x000fea0003800000 */
[----:B------:R-:W0:Y:S01]  /*00c0*/  LDC R16, c[0x0][0x394] ;  /* 0x0000e500ff107b82 */ /* 0x000e220000000800 */
[----:B------:R-:W1:Y:S01]  /*00d0*/  LDCU.64 UR6, c[0x0][0x358] ;  /* 0x00006b00ff0677ac */ /* 0x000e620008000a00 */
[----:B------:R-:W-:Y:S01]  /*00e0*/  IMAD.U32 R0, RZ, RZ, UR9 ;  /* 0x00000009ff007e24 */ /* 0x000fe2000f8e00ff */
[----:B------:R-:W2:Y:S05]  /*00f0*/  LDCU UR5, c[0x0][0x398] ;  /* 0x00007300ff0577ac */ /* 0x000eaa0008000800 */
[----:B------:R-:W3:Y:S08]  /*0100*/  LDC R15, c[0x0][0x394] ;  /* 0x0000e500ff0f7b82 */ /* 0x000ef00000000800 */
[----:B------:R-:W4:Y:S08]  /*0110*/  LDC.64 R10, c[0x0][0x380] ;  /* 0x0000e000ff0a7b82 */ /* 0x000f300000000a00 */
[----:B------:R-:W1:Y:S01]  /*0120*/  LDC.64 R12, c[0x0][0x388] ;  /* 0x0000e200ff0c7b82 */ /* 0x000e620000000a00 */
[C---:B0-----:R-:W-:Y:S01]  /*0130*/  ISETP.GE.AND P0, PT, R16.reuse, UR4, PT ;  /* 0x0000000410007c0c */ /* 0x041fe2000bf06270 */
[----:B------:R-:W-:-:S03]  /*0140*/  VIADD R14, R16, 0x1 ;  /* 0x00000001100e7836 */ /* 0x000fc60000000000 */
[----:B------:R-:W-:Y:S02]  /*0150*/  ISETP.LT.OR P0, PT, R16, UR8, P0 ;  /* 0x0000000810007c0c */ /* 0x000fe40008701670 */
[----:B------:R-:W-:-:S11]  /*0160*/  MOV R2, R14 ;  /* 0x0000000e00027202 */ /* 0x000fd60000000f00 */
[----:B--234-:R-:W-:Y:S05]  /*0170*/  @P0 BRA `(.L_x_0) ;  /* 0x0000000000400947 */ /* 0x01cfea0003800000 */
.L_x_1:
[----:B------:R-:W-:-:S04]  /*0180*/  IMAD.WIDE R4, R3, 0x4, R10 ;  /* 0x0000000403047825 */ /* 0x000fc800078e020a */
[----:B------:R-:W-:Y:S02]  /*0190*/  IMAD.WIDE R6, R2, 0x4, R10 ;  /* 0x0000000402067825 */ /* 0x000fe400078e020a */
[----:B-1----:R-:W2:Y:S04]  /*01a0*/  LDG.E R5, desc[UR6][R4.64] ;  /* 0x0000000604057981 */ /* 0x002ea8000c1e1900 */
[----:B------:R-:W2:Y:S01]  /*01b0*/  LDG.E R6, desc[UR6][R6.64] ;  /* 0x0000000606067981 */ /* 0x000ea2000c1e1900 */
[----:B------:R-:W-:Y:S01]  /*01c0*/  IMAD.WIDE R8, R0, 0x4, R12 ;  /* 0x0000000400087825 */ /* 0x000fe200078e020c */
[----:B------:R-:W-:-:S03]  /*01d0*/  UMOV UR4, UR5 ;  /* 0x0000000500047c82 */ /* 0x000fc60008000000 */
[----:B------:R-:W-:Y:S02]  /*01e0*/  IMAD.MOV.U32 R16, RZ, RZ, R15 ;  /* 0x000000ffff107224 */ /* 0x000fe400078e000f */
[----:B------:R-:W-:Y:S01]  /*01f0*/  VIADD R0, R0, 0x1 ;  /* 0x0000000100007836 */ /* 0x000fe20000000000 */
[----:B--2---:R-:W-:-:S13]  /*0200*/  ISETP.GT.AND P0, PT, R5, R6, PT ;  /* 0x000000060500720c */ /* 0x004fda0003f04270 */
[----:B------:R-:W-:Y:S01]  /*0210*/  @P0 VIADD R2, R2, 0x1 ;  /* 0x0000000102020836 */ /* 0x000fe20000000000 */
[----:B------:R-:W-:Y:S01]  /*0220*/  @!P0 IADD3 R3, PT, PT, R3, 0x1, RZ ;  /* 0x0000000103038810 */ /* 0x000fe20007ffe0ff */
[----:B------:R0:W-:Y:S03]  /*0230*/  @!P0 STG.E desc[UR6][R8.64], R5 ;  /* 0x0000000508008986 */ /* 0x0001e6000c101906 */
[----:B------:R-:W-:Y:S01]  /*0240*/  ISETP.LE.AND P1, PT, R3, R16, PT ;  /* 0x000000100300720c */ /* 0x000fe20003f23270 */
[----:B------:R0:W-:Y:S01]  /*0250*/  @P0 STG.E desc[UR6][R8.64], R6 ;  /* 0x0000000608000986 */ /* 0x0001e2000c101906 */
[----:B------:R-:W-:-:S13]  /*0260*/  ISETP.GT.AND P0, PT, R2, UR4, PT ;  /* 0x0000000402007c0c */ /* 0x000fda000bf04270 */
[----:B0-----:R-:W-:Y:S05]  /*0270*/  @!P0 BRA P1, `(.L_x_1) ;  /* 0xfffffffc00c08947 */ /* 0x001fea000083ffff */
.L_x_0:
[----:B------:R-:W-:-:S13]  /*0280*/  ISETP.GT.AND P0, PT, R3, R16, PT ;  /* 0x000000100300720c */ /* 0x000fda0003f04270 */
[----:B------:R-:W-:Y:S05]  /*0290*/  @P0 BRA `(.L_x_2) ;  /* 0x0000000400b80947 */ /* 0x000fea0003800000 */
[----:B------:R-:W-:Y:S01]  /*02a0*/  IADD3 R4, PT, PT, -R3, R16, RZ ;  /* 0x0000001003047210 */ /* 0x000fe20007ffe1ff */
[----:B------:R-:W-:-:S03]  /*02b0*/  IMAD.IADD R6, R14, 0x1, -R3 ;  /* 0x000000010e067824 */ /* 0x000fc600078e0a03 */
[----:B------:R-:W-:Y:S02]  /*02c0*/  ISETP.GE.U32.AND P1, PT, R4, 0xf, PT ;  /* 0x0000000f0400780c */ /* 0x000fe40003f26070 */
[----:B-1----:R-:W-:-:S04]  /*02d0*/  LOP3.LUT R12, R6, 0xf, RZ, 0xc0, !PT ;  /* 0x0000000f060c7812 */ /* 0x002fc800078ec0ff */
[----:B------:R-:W-:-:S07]  /*02e0*/  ISETP.NE.AND P0, PT, R12, RZ, PT ;  /* 0x000000ff0c00720c */ /* 0x000fce0003f05270 */
[----:B------:R-:W-:Y:S06]  /*02f0*/  @!P1 BRA `(.L_x_3) ;  /* 0x0000000000b49947 */ /* 0x000fec0003800000 */
[----:B------:R-:W0:Y:S01]  /*0300*/  LDC.64 R4, c[0x0][0x388] ;  /* 0x0000e200ff047b82 */ /* 0x000e220000000a00 */
[----:B------:R-:W-:-:S05]  /*0310*/  LOP3.LUT R7, R6, 0xfffffff0, RZ, 0xc0, !PT ;  /* 0xfffffff006077812 */ /* 0x000fca00078ec0ff */
[----:B------:R-:W-:Y:S01]  /*0320*/  IMAD.MOV R7, RZ, RZ, -R7 ;  /* 0x000000ffff077224 */ /* 0x000fe200078e0a07 */
[----:B0-----:R-:W-:-:S05]  /*0330*/  IADD3 R4, P1, PT, R4, 0x20, RZ ;  /* 0x0000002004047810 */ /* 0x001fca0007f3e0ff */
[----:B------:R-:W-:-:S08]  /*0340*/  IMAD.X R5, RZ, RZ, R5, P1 ;  /* 0x000000ffff057224 */ /* 0x000fd000008e0605 */
.L_x_4:
[----:B------:R-:W0:Y:S02]  /*0350*/  LDC.64 R10, c[0x0][0x380] ;  /* 0x0000e000ff0a7b82 */ /* 0x000e240000000a00 */
[----:B0-----:R-:W-:-:S05]  /*0360*/  IMAD.WIDE R10, R3, 0x4, R10 ;  /* 0x00000004030a7825 */ /* 0x001fca00078e020a */
[----:B----4-:R-:W2:Y:S01]  /*0370*/  LDG.E R13, desc[UR6][R10.64] ;  /* 0x000000060a0d7981 */ /* 0x010ea2000c1e1900 */
[----:B------:R-:W-:-:S05]  /*0380*/  IMAD.WIDE R8, R0, 0x4, R4 ;  /* 0x0000000400087825 */ /* 0x000fca00078e0204 */
[----:B--2---:R0:W-:Y:S04]  /*0390*/  STG.E desc[UR6][R8.64+-0x20], R13 ;  /* 0xffffe00d08007986 */ /* 0x0041e8000c101906 */
[----:B------:R-:W2:Y:S04]  /*03a0*/  LDG.E R15, desc[UR6][R10.64+0x4] ;  /* 0x000004060a0f7981 */ /* 0x000ea8000c1e1900 */
[----:B--2---:R1:W-:Y:S04]  /*03b0*/  STG.E desc[UR6][R8.64+-0x1c], R15 ;  /* 0xffffe40f08007986 */ /* 0x0043e8000c101906 */
[----:B------:R-:W2:Y:S04]  /*03c0*/  LDG.E R17, desc[UR6][R10.64+0x8] ;  /* 0x000008060a117981 */ /* 0x000ea8000c1e1900 */
[----:B--2---:R2:W-:Y:S04]  /*03d0*/  STG.E desc[UR6][R8.64+-0x18], R17 ;  /* 0xffffe81108007986 */ /* 0x0045e8000c101906 */
[----:B------:R-:W3:Y:S04]  /*03e0*/  LDG.E R19, desc[UR6][R10.64+0xc] ;  /* 0x00000c060a137981 */ /* 0x000ee8000c1e1900 */
[----:B---3--:R3:W-:Y:S04]  /*03f0*/  STG.E desc[UR6][R8.64+-0x14], R19 ;  /* 0xffffec1308007986 */ /* 0x0087e8000c101906 */
[----:B------:R-:W4:Y:S04]  /*0400*/  LDG.E R21, desc[UR6][R10.64+0x10] ;  /* 0x000010060a157981 */ /* 0x000f28000c1e1900 */
[----:B----4-:R4:W-:Y:S04]  /*0410*/  STG.E desc[UR6][R8.64+-0x10], R21 ;  /* 0xfffff01508007986 */ /* 0x0109e8000c101906 */
[----:B------:R-:W5:Y:S04]  /*0420*/  LDG.E R23, desc[UR6][R10.64+0x14] ;  /* 0x000014060a177981 */ /* 0x000f68000c1e1900 */
[----:B-----5:R5:W-:Y:S04]  /*0430*/  STG.E desc[UR6][R8.64+-0xc], R23 ;  /* 0xfffff41708007986 */ /* 0x020be8000c101906 */
[----:B0-----:R-:W2:Y:S04]  /*0440*/  LDG.E R13, desc[UR6][R10.64+0x18] ;  /* 0x000018060a0d7981 */ /* 0x001ea8000c1e1900 */
[----:B--2---:R0:W-:Y:S04]  /*0450*/  STG.E desc[UR6][R8.64+-0x8], R13 ;  /* 0xfffff80d08007986 */ /* 0x0041e8000c101906 */
[----:B-1----:R-:W2:Y:S04]  /*0460*/  LDG.E R15, desc[UR6][R10.64+0x1c] ;  /* 0x00001c060a0f7981 */ /* 0x002ea8000c1e1900 */
[----:B--2---:R1:W-:Y:S04]  /*0470*/  STG.E desc[UR6][R8.64+-0x4], R15 ;  /* 0xfffffc0f08007986 */ /* 0x0043e8000c101906 */
[----:B------:R-:W2:Y:S04]  /*0480*/  LDG.E R17, desc[UR6][R10.64+0x20] ;  /* 0x000020060a117981 */ /* 0x000ea8000c1e1900 */
[----:B--2---:R2:W-:Y:S04]  /*0490*/  STG.E desc[UR6][R8.64], R17 ;  /* 0x0000001108007986 */ /* 0x0045e8000c101906 */
[----:B---3--:R-:W3:Y:S04]  /*04a0*/  LDG.E R19, desc[UR6][R10.64+0x24] ;  /* 0x000024060a137981 */ /* 0x008ee8000c1e1900 */
[----:B---3--:R3:W-:Y:S04]  /*04b0*/  STG.E desc[UR6][R8.64+0x4], R19 ;  /* 0x0000041308007986 */ /* 0x0087e8000c101906 */
[----:B----4-:R-:W4:Y:S04]  /*04c0*/  LDG.E R21, desc[UR6][R10.64+0x28] ;  /* 0x000028060a157981 */ /* 0x010f28000c1e1900 */
[----:B----4-:R4:W-:Y:S04]  /*04d0*/  STG.E desc[UR6][R8.64+0x8], R21 ;  /* 0x0000081508007986 */ /* 0x0109e8000c101906 */
[----:B-----5:R-:W5:Y:S04]  /*04e0*/  LDG.E R23, desc[UR6][R10.64+0x2c] ;  /* 0x00002c060a177981 */ /* 0x020f68000c1e1900 */
[----:B-----5:R4:W-:Y:S04]  /*04f0*/  STG.E desc[UR6][R8.64+0xc], R23 ;  /* 0x00000c1708007986 */ /* 0x0209e8000c101906 */
[----:B0-----:R-:W5:Y:S04]  /*0500*/  LDG.E R13, desc[UR6][R10.64+0x30] ;  /* 0x000030060a0d7981 */ /* 0x001f68000c1e1900 */
[----:B-----5:R4:W-:Y:S04]  /*0510*/  STG.E desc[UR6][R8.64+0x10], R13 ;  /* 0x0000100d08007986 */ /* 0x0209e8000c101906 */
[----:B-1----:R-:W5:Y:S04]  /*0520*/  LDG.E R15, desc[UR6][R10.64+0x34] ;  /* 0x000034060a0f7981 */ /* 0x002f68000c1e1900 */
[----:B-----5:R4:W-:Y:S04]  /*0530*/  STG.E desc[UR6][R8.64+0x14], R15 ;  /* 0x0000140f08007986 */ /* 0x0209e8000c101906 */
[----:B--2---:R-:W2:Y:S01]  /*0540*/  LDG.E R17, desc[UR6][R10.64+0x38] ;  /* 0x000038060a117981 */ /* 0x004ea2000c1e1900 */
[----:B------:R-:W-:-:S04]  /*0550*/  IADD3 R7, PT, PT, R7, 0x10, RZ ;  /* 0x0000001007077810 */ /* 0x000fc80007ffe0ff */
[----:B------:R-:W-:Y:S01]  /*0560*/  ISETP.NE.AND P1, PT, R7, RZ, PT ;  /* 0x000000ff0700720c */ /* 0x000fe20003f25270 */
[----:B--2---:R4:W-:Y:S04]  /*0570*/  STG.E desc[UR6][R8.64+0x18], R17 ;  /* 0x0000181108007986 */ /* 0x0049e8000c101906 */
[----:B---3--:R-:W2:Y:S01]  /*0580*/  LDG.E R19, desc[UR6][R10.64+0x3c] ;  /* 0x00003c060a137981 */ /* 0x008ea2000c1e1900 */
[----:B------:R-:W-:Y:S02]  /*0590*/  VIADD R0, R0, 0x10 ;  /* 0x0000001000007836 */ /* 0x000fe40000000000 */
[----:B------:R-:W-:Y:S01]  /*05a0*/  VIADD R3, R3, 0x10 ;  /* 0x0000001003037836 */ /* 0x000fe20000000000 */
[----:B--2---:R4:W-:Y:S04]  /*05b0*/  STG.E desc[UR6][R8.64+0x1c], R19 ;  /* 0x00001c1308007986 */ /* 0x0049e8000c101906 */
[----:B------:R-:W-:Y:S05]  /*05c0*/  @P1 BRA `(.L_x_4) ;  /* 0xfffffffc00601947 */ /* 0x000fea000383ffff */
.L_x_3:
[----:B------:R-:W-:Y:S05]  /*05d0*/  @!P0 BRA `(.L_x_2) ;  /* 0x0000000000e88947 */ /* 0x000fea0003800000 */
[----:B------:R-:W-:Y:S02]  /*05e0*/  ISETP.GE.U32.AND P0, PT, R12, 0x8, PT ;  /* 0x000000080c00780c */ /* 0x000fe40003f06070 */
[----:B------:R-:W-:-:S04]  /*05f0*/  LOP3.LUT R10, R6, 0x7, RZ, 0xc0, !PT ;  /* 0x00000007060a7812 */ /* 0x000fc800078ec0ff */
[----:B------:R-:W-:-:S07]  /*0600*/  ISETP.NE.AND P1, PT, R10, RZ, PT ;  /* 0x000000ff0a00720c */ /* 0x000fce0003f25270 */
[----:B------:R-:W-:Y:S06]  /*0610*/  @!P0 BRA `(.L_x_5) ;  /* 0x0000000000588947 */ /* 0x000fec0003800000 */
[----:B------:R-:W0:Y:S08]  /*0620*/  LDC.64 R4, c[0x0][0x380] ;  /* 0x0000e000ff047b82 */ /* 0x000e300000000a00 */
[----:B----4-:R-:W1:Y:S01]  /*0630*/  LDC.64 R8, c[0x0][0x388] ;  /* 0x0000e200ff087b82 */ /* 0x010e620000000a00 */
[----:B0-----:R-:W-:-:S05]  /*0640*/  IMAD.WIDE R4, R3, 0x4, R4 ;  /* 0x0000000403047825 */ /* 0x001fca00078e0204 */
[----:B------:R-:W2:Y:S01]  /*0650*/  LDG.E R7, desc[UR6][R4.64] ;  /* 0x0000000604077981 */ /* 0x000ea2000c1e1900 */
[----:B-1----:R-:W-:-:S05]  /*0660*/  IMAD.WIDE R8, R0, 0x4, R8 ;  /* 0x0000000400087825 */ /* 0x002fca00078e0208 */
[----:B--2---:R0:W-:Y:S04]  /*0670*/  STG.E desc[UR6][R8.64], R7 ;  /* 0x0000000708007986 */ /* 0x0041e8000c101906 */
[----:B------:R-:W2:Y:S04]  /*0680*/  LDG.E R11, desc[UR6][R4.64+0x4] ;  /* 0x00000406040b7981 */ /* 0x000ea8000c1e1900 */
[----:B--2---:R1:W-:Y:S04]  /*0690*/  STG.E desc[UR6][R8.64+0x4], R11 ;  /* 0x0000040b08007986 */ /* 0x0043e8000c101906 */
[----:B------:R-:W2:Y:S04]  /*06a0*/  LDG.E R13, desc[UR6][R4.64+0x8] ;  /* 0x00000806040d7981 */ /* 0x000ea8000c1e1900 */
[----:B--2---:R2:W-:Y:S04]  /*06b0*/  STG.E desc[UR6][R8.64+0x8], R13 ;  /* 0x0000080d08007986 */ /* 0x0045e8000c101906 */
[----:B------:R-:W3:Y:S04]  /*06c0*/  LDG.E R15, desc[UR6][R4.64+0xc] ;  /* 0x00000c06040f7981 */ /* 0x000ee8000c1e1900 */
[----:B---3--:R2:W-:Y:S04]  /*06d0*/  STG.E desc[UR6][R8.64+0xc], R15 ;  /* 0x00000c0f08007986 */ /* 0x0085e8000c101906 */
[----:B------:R-:W3:Y:S04]  /*06e0*/  LDG.E R17, desc[UR6][R4.64+0x10] ;  /* 0x0000100604117981 */ /* 0x000ee8000c1e1900 */
[----:B---3--:R2:W-:Y:S04]  /*06f0*/  STG.E desc[UR6][R8.64+0x10], R17 ;  /* 0x0000101108007986 */ /* 0x0085e8000c101906 */
[----:B------:R-:W3:Y:S04]  /*0700*/  LDG.E R19, desc[UR6][R4.64+0x14] ;  /* 0x0000140604137981 */ /* 0x000ee8000c1e1900 */
[----:B---3--:R2:W-:Y:S04]  /*0710*/  STG.E desc[UR6][R8.64+0x14], R19 ;  /* 0x0000141308007986 */ /* 0x0085e8000c101906 */
[----:B0-----:R-:W3:Y:S04]  /*0720*/  LDG.E R7, desc[UR6][R4.64+0x18] ;  /* 0x0000180604077981 */ /* 0x001ee8000c1e1900 */
[----:B---3--:R2:W-:Y:S04]  /*0730*/  STG.E desc[UR6][R8.64+0x18], R7 ;  /* 0x0000180708007986 */ /* 0x0085e8000c101906 */
[----:B-1----:R-:W3:Y:S01]  /*0740*/  LDG.E R11, desc[UR6][R4.64+0x1c] ;  /* 0x00001c06040b7981 */ /* 0x002ee2000c1e1900 */
[----:B------:R-:W-:Y:S01]  /*0750*/  IADD3 R3, PT, PT, R3, 0x8, RZ ;  /* 0x0000000803037810 */ /* 0x000fe20007ffe0ff */
[----:B------:R-:W-:-:S02]  /*0760*/  VIADD R0, R0, 0x8 ;  /* 0x0000000800007836 */ /* 0x000fc40000000000 */
[----:B---3--:R2:W-:Y:S05]  /*0770*/  STG.E desc[UR6][R8.64+0x1c], R11 ;  /* 0x00001c0b08007986 */ /* 0x0085ea000c101906 */
.L_x_5:
[----:B------:R-:W-:Y:S05]  /*0780*/  @!P1 BRA `(.L_x_2) ;  /* 0x00000000007c9947 */ /* 0x000fea0003800000 */
[----:B------:R-:W-:Y:S02]  /*0790*/  ISETP.GE.U32.AND P0, PT, R10, 0x4, PT ;  /* 0x000000040a00780c */ /* 0x000fe40003f06070 */
[----:B------:R-:W-:-:S04]  /*07a0*/  LOP3.LUT R12, R6, 0x3, RZ, 0xc0, !PT ;  /* 0x00000003060c7812 */ /* 0x000fc800078ec0ff */
[----:B------:R-:W-:-:S07]  /*07b0*/  ISETP.NE.AND P1, PT, R12, RZ, PT ;  /* 0x000000ff0c00720c */ /* 0x000fce0003f25270 */
[----:B------:R-:W-:Y:S06]  /*07c0*/  @!P0 BRA `(.L_x_6) ;  /* 0x0000000000388947 */ /* 0x000fec0003800000 */
[----:B------:R-:W0:Y:S08]  /*07d0*/  LDC.64 R4, c[0x0][0x380] ;  /* 0x0000e000ff047b82 */ /* 0x000e300000000a00 */
[----:B--2---:R-:W1:Y:S01]  /*07e0*/  LDC.64 R6, c[0x0][0x388] ;  /* 0x0000e200ff067b82 */ /* 0x004e620000000a00 */
[----:B0-----:R-:W-:-:S05]  /*07f0*/  IMAD.WIDE R4, R3, 0x4, R4 ;  /* 0x0000000403047825 */ /* 0x001fca00078e0204 */
[----:B----4-:R-:W2:Y:S01]  /*0800*/  LDG.E R9, desc[UR6][R4.64] ;  /* 0x0000000604097981 */ /* 0x010ea2000c1e1900 */
[----:B-1----:R-:W-:-:S05]  /*0810*/  IMAD.WIDE R6, R0, 0x4, R6 ;  /* 0x0000000400067825 */ /* 0x002fca00078e0206 */
[----:B--2---:R0:W-:Y:S04]  /*0820*/  STG.E desc[UR6][R6.64], R9 ;  /* 0x0000000906007986 */ /* 0x0041e8000c101906 */
[----:B------:R-:W2:Y:S04]  /*0830*/  LDG.E R11, desc[UR6][R4.64+0x4] ;  /* 0x00000406040b7981 */ /* 0x000ea8000c1e1900 */
[----:B--2---:R0:W-:Y:S04]  /*0840*/  STG.E desc[UR6][R6.64+0x4], R11 ;  /* 0x0000040b06007986 */ /* 0x0041e8000c101906 */
[----:B------:R-:W2:Y:S04]  /*0850*/  LDG.E R13, desc[UR6][R4.64+0x8] ;  /* 0x00000806040d7981 */ /* 0x000ea8000c1e1900 */
[----:B--2---:R0:W-:Y:S04]  /*0860*/  STG.E desc[UR6][R6.64+0x8], R13 ;  /* 0x0000080d06007986 */ /* 0x0041e8000c101906 */
[----:B------:R-:W2:Y:S01]  /*0870*/  LDG.E R15, desc[UR6][R4.64+0xc] ;  /* 0x00000c06040f7981 */ /* 0x000ea2000c1e1900 */
[----:B------:R-:W-:Y:S01]  /*0880*/  VIADD R3, R3, 0x4 ;  /* 0x0000000403037836 */ /* 0x000fe20000000000 */
[----:B------:R-:W-:-:S02]  /*0890*/  IADD3 R0, PT, PT, R0, 0x4, RZ ;  /* 0x0000000400007810 */ /* 0x000fc40007ffe0ff */
[----:B--2---:R0:W-:Y:S05]  /*08a0*/  STG.E desc[UR6][R6.64+0xc], R15 ;  /* 0x00000c0f06007986 */ /* 0x0041ea000c101906 */
.L_x_6:
[----:B------:R-:W-:Y:S05]  /*08b0*/  @!P1 BRA `(.L_x_2) ;  /* 0x0000000000309947 */ /* 0x000fea0003800000 */
[----:B0-2-4-:R-:W0:Y:S01]  /*08c0*/  LDC.64 R8, c[0x0][0x380] ;  /* 0x0000e000ff087b82 */ /* 0x015e220000000a00 */
[----:B------:R-:W-:-:S07]  /*08d0*/  IMAD.MOV R12, RZ, RZ, -R12 ;  /* 0x000000ffff0c7224 */ /* 0x000fce00078e0a0c */
[----:B------:R-:W1:Y:S02]  /*08e0*/  LDC.64 R6, c[0x0][0x388] ;  /* 0x0000e200ff067b82 */ /* 0x000e640000000a00 */
.L_x_7:
[----:B0--3--:R-:W-:-:S06]  /*08f0*/  IMAD.WIDE R10, R3, 0x4, R8 ;  /* 0x00000004030a7825 */ /* 0x009fcc00078e0208 */
[----:B------:R-:W2:Y:S01]  /*0900*/  LDG.E R11, desc[UR6][R10.64] ;  /* 0x000000060a0b7981 */ /* 0x000ea2000c1e1900 */
[----:B------:R-:W-:Y:S01]  /*0910*/  VIADD R12, R12, 0x1 ;  /* 0x000000010c0c7836 */ /* 0x000fe20000000000 */
[----:B------:R-:W-:Y:S01]  /*0920*/  IADD3 R3, PT, PT, R3, 0x1, RZ ;  /* 0x0000000103037810 */ /* 0x000fe20007ffe0ff */
[----:B-1----:R-:W-:-:S03]  /*0930*/  IMAD.WIDE R4, R0, 0x4, R6 ;  /* 0x0000000400047825 */ /* 0x002fc600078e0206 */
[----:B------:R-:W-:Y:S01]  /*0940*/  ISETP.NE.AND P0, PT, R12, RZ, PT ;  /* 0x000000ff0c00720c */ /* 0x000fe20003f05270 */
[----:B------:R-:W-:Y:S01]  /*0950*/  VIADD R0, R0, 0x1 ;  /* 0x0000000100007836 */ /* 0x000fe20000000000 */
[----:B--2---:R3:W-:Y:S11]  /*0960*/  STG.E desc[UR6][R4.64], R11 ;  /* 0x0000000b04007986 */ /* 0x0047f6000c101906 */
[----:B------:R-:W-:Y:S05]  /*0970*/  @P0 BRA `(.L_x_7) ;  /* 0xfffffffc00dc0947 */ /* 0x000fea000383ffff */
.L_x_2:
[----:B------:R-:W-:-:S13]  /*0980*/  ISETP.GT.AND P0, PT, R2, UR4, PT ;  /* 0x0000000402007c0c */ /* 0x000fda000bf04270 */
[----:B-1----:R-:W-:Y:S05]  /*0990*/  @P0 EXIT ;  /* 0x000000000000094d */ /* 0x002fea0003800000 */
[----:B---3--:R-:W-:-:S04]  /*09a0*/  IADD3 R4, PT, PT, -R2, UR4, RZ ;  /* 0x0000000402047c10 */ /* 0x008fc8000fffe1ff */
[C---:B------:R-:W-:Y:S01]  /*09b0*/  ISETP.GE.U32.AND P1, PT, R4.reuse, 0xf, PT ;  /* 0x0000000f0400780c */ /* 0x040fe20003f26070 */
[----:B------:R-:W-:-:S05]  /*09c0*/  VIADD R3, R4, 0x1 ;  /* 0x0000000104037836 */ /* 0x000fca0000000000 */
[----:B------:R-:W-:-:S04]  /*09d0*/  LOP3.LUT R12, R3, 0xf, RZ, 0xc0, !PT ;  /* 0x0000000f030c7812 */ /* 0x000fc800078ec0ff */
[----:B------:R-:W-:-:S03]  /*09e0*/  ISETP.NE.AND P0, PT, R12, RZ, PT ;  /* 0x000000ff0c00720c */ /* 0x000fc60003f05270 */
[----:B------:R-:W-:Y:S10]  /*09f0*/  @!P1 BRA `(.L_x_8) ;  /* 0x0000000000b49947 */ /* 0x000ff40003800000 */
[----:B------:R-:W1:Y:S01]  /*0a00*/  LDC.64 R4, c[0x0][0x388] ;  /* 0x0000e200ff047b82 */ /* 0x000e620000000a00 */
[----:B------:R-:W-:-:S04]  /*0a10*/  LOP3.LUT R10, R3, 0xfffffff0, RZ, 0xc0, !PT ;  /* 0xfffffff0030a7812 */ /* 0x000fc800078ec0ff */
[----:B------:R-:W-:Y:S02]  /*0a20*/  IADD3 R10, PT, PT, -R10, RZ, RZ ;  /* 0x000000ff0a0a7210 */ /* 0x000fe40007ffe1ff */
[----:B-1----:R-:W-:-:S05]  /*0a30*/  IADD3 R4, P1, PT, R4, 0x20, RZ ;  /* 0x0000002004047810 */ /* 0x002fca0007f3e0ff */
[----:B------:R-:W-:-:S08]  /*0a40*/  IMAD.X R5, RZ, RZ, R5, P1 ;  /* 0x000000ffff057224 */ /* 0x000fd000008e0605 */
.L_x_9:
[----:B0-2-4-:R-:W0:Y:S02]  /*0a50*/  LDC.64 R8, c[0x0][0x380] ;  /* 0x0000e000ff087b82 */ /* 0x015e240000000a00 */
[----:B0-----:R-:W-:-:S05]  /*0a60*/  IMAD.WIDE R8, R2, 0x4, R8 ;  /* 0x0000000402087825 */ /* 0x001fca00078e0208 */
[----:B------:R-:W2:Y:S01]  /*0a70*/  LDG.E R11, desc[UR6][R8.64] ;  /* 0x00000006080b7981 */ /* 0x000ea2000c1e1900 */
        /* <DEDUP_REMOVED lines=29> */
[----:B------:R-:W-:-:S05]  /*0c50*/  VIADD R10, R10, 0x10 ;  /* 0x000000100a0a7836 */ /* 0x000fca0000000000 */
[----:B------:R-:W-:Y:S01]  /*0c60*/  ISETP.NE.AND P1, PT, R10, RZ, PT ;  /* 0x000000ff0a00720c */ /* 0x000fe20003f25270 */
[----:B--2---:R4:W-:Y:S04]  /*0c70*/  STG.E desc[UR6][R6.64+0x18], R15 ;  /* 0x0000180f06007986 */ /* 0x0049e8000c101906 */
[----:B---3--:R-:W2:Y:S01]  /*0c80*/  LDG.E R17, desc[UR6][R8.64+0x3c] ;  /* 0x00003c0608117981 */ /* 0x008ea2000c1e1900 */
[----:B------:R-:W-:Y:S01]  /*0c90*/  IADD3 R0, PT, PT, R0, 0x10, RZ ;  /* 0x0000001000007810 */ /* 0x000fe20007ffe0ff */
[----:B------:R-:W-:Y:S02]  /*0ca0*/  VIADD R2, R2, 0x10 ;  /* 0x0000001002027836 */ /* 0x000fe40000000000 */
[----:B--2---:R4:W-:Y:S04]  /*0cb0*/  STG.E desc[UR6][R6.64+0x1c], R17 ;  /* 0x00001c1106007986 */ /* 0x0049e8000c101906 */
[----:B------:R-:W-:Y:S05]  /*0cc0*/  @P1 BRA `(.L_x_9) ;  /* 0xfffffffc00601947 */ /* 0x000fea000383ffff */
.L_x_8:
[----:B------:R-:W-:Y:S05]  /*0cd0*/  @!P0 EXIT ;  /* 0x000000000000894d */ /* 0x000fea0003800000 */
[----:B------:R-:W-:Y:S02]  /*0ce0*/  ISETP.GE.U32.AND P0, PT, R12, 0x8, PT ;  /* 0x000000080c00780c */ /* 0x000fe40003f06070 */
[----:B--2-4-:R-:W-:-:S04]  /*0cf0*/  LOP3.LUT R8, R3, 0x7, RZ, 0xc0, !PT ;  /* 0x0000000703087812 */ /* 0x014fc800078ec0ff */
[----:B------:R-:W-:-:S07]  /*0d00*/  ISETP.NE.AND P1, PT, R8, RZ, PT ;  /* 0x000000ff0800720c */ /* 0x000fce0003f25270 */
[----:B------:R-:W-:Y:S06]  /*0d10*/  @!P0 BRA `(.L_x_10) ;  /* 0x0000000000588947 */ /* 0x000fec0003800000 */
[----:B------:R-:W1:Y:S08]  /*0d20*/  LDC.64 R4, c[0x0][0x380] ;  /* 0x0000e000ff047b82 */ /* 0x000e700000000a00 */
[----:B0-----:R-:W0:Y:S01]  /*0d30*/  LDC.64 R6, c[0x0][0x388] ;  /* 0x0000e200ff067b82 */ /* 0x001e220000000a00 */
[----:B-1----:R-:W-:-:S05]  /*0d40*/  IMAD.WIDE R4, R2, 0x4, R4 ;  /* 0x0000000402047825 */ /* 0x002fca00078e0204 */
[----:B------:R-:W2:Y:S01]  /*0d50*/  LDG.E R9, desc[UR6][R4.64] ;  /* 0x0000000604097981 */ /* 0x000ea2000c1e1900 */
[----:B0-----:R-:W-:-:S05]  /*0d60*/  IMAD.WIDE R6, R0, 0x4, R6 ;  /* 0x0000000400067825 */ /* 0x001fca00078e0206 */
        /* <DEDUP_REMOVED lines=14> */
[----:B------:R-:W-:Y:S01]  /*0e50*/  VIADD R2, R2, 0x8 ;  /* 0x0000000802027836 */ /* 0x000fe20000000000 */
[----:B------:R-:W-:-:S02]  /*0e60*/  IADD3 R0, PT, PT, R0, 0x8, RZ ;  /* 0x0000000800007810 */ /* 0x000fc40007ffe0ff */
[----:B---3--:R2:W-:Y:S05]  /*0e70*/  STG.E desc[UR6][R6.64+0x1c], R11 ;  /* 0x00001c0b06007986 */ /* 0x0085ea000c101906 */
.L_x_10:
[----:B------:R-:W-:Y:S05]  /*0e80*/  @!P1 EXIT ;  /* 0x000000000000994d */ /* 0x000fea0003800000 */
[----:B------:R-:W-:Y:S02]  /*0e90*/  ISETP.GE.U32.AND P0, PT, R8, 0x4, PT ;  /* 0x000000040800780c */ /* 0x000fe40003f06070 */
[----:B------:R-:W-:-:S04]  /*0ea0*/  LOP3.LUT R10, R3, 0x3, RZ, 0xc0, !PT ;  /* 0x00000003030a7812 */ /* 0x000fc800078ec0ff */
[----:B------:R-:W-:-:S07]  /*0eb0*/  ISETP.NE.AND P1, PT, R10, RZ, PT ;  /* 0x000000ff0a00720c */ /* 0x000fce0003f25270 */
[----:B------:R-:W-:Y:S06]  /*0ec0*/  @!P0 BRA `(.L_x_11) ;  /* 0x0000000000388947 */ /* 0x000fec0003800000 */
[----:B------:R-:W1:Y:S08]  /*0ed0*/  LDC.64 R4, c[0x0][0x380] ;  /* 0x0000e000ff047b82 */ /* 0x000e700000000a00 */
[----:B0-2---:R-:W0:Y:S01]  /*0ee0*/  LDC.64 R6, c[0x0][0x388] ;  /* 0x0000e200ff067b82 */ /* 0x005e220000000a00 */
        /* <DEDUP_REMOVED lines=8> */
[----:B------:R-:W2:Y:S01]  /*0f70*/  LDG.E R13, desc[UR6][R4.64+0xc] ;  /* 0x00000c06040d7981 */ /* 0x000ea2000c1e1900 */
[----:B------:R-:W-:-:S02]  /*0f80*/  VIADD R2, R2, 0x4 ;  /* 0x0000000402027836 */ /* 0x000fc40000000000 */
[----:B------:R-:W-:Y:S01]  /*0f90*/  VIADD R0, R0, 0x4 ;  /* 0x0000000400007836 */ /* 0x000fe20000000000 */
[----:B--2---:R1:W-:Y:S06]  /*0fa0*/  STG.E desc[UR6][R6.64+0xc], R13 ;  /* 0x00000c0d06007986 */ /* 0x0043ec000c101906 */
.L_x_11:
[----:B------:R-:W-:Y:S05]  /*0fb0*/  @!P1 EXIT ;  /* 0x000000000000994d */ /* 0x000fea0003800000 */
[----:B012---:R-:W0:Y:S01]  /*0fc0*/  LDC.64 R8, c[0x0][0x380] ;  /* 0x0000e000ff087b82 */ /* 0x007e220000000a00 */
[----:B------:R-:W-:-:S07]  /*0fd0*/  IADD3 R3, PT, PT, -R10, RZ, RZ ;  /* 0x000000ff0a037210 */ /* 0x000fce0007ffe1ff */
[----:B------:R-:W1:Y:S02]  /*0fe0*/  LDC.64 R4, c[0x0][0x388] ;  /* 0x0000e200ff047b82 */ /* 0x000e640000000a00 */
.L_x_12:
[----:B0-2---:R-:W-:-:S06]  /*0ff0*/  IMAD.WIDE R10, R2, 0x4, R8 ;  /* 0x00000004020a7825 */ /* 0x005fcc00078e0208 */
[----:B------:R-:W2:Y:S01]  /*1000*/  LDG.E R11, desc[UR6][R10.64] ;  /* 0x000000060a0b7981 */ /* 0x000ea2000c1e1900 */
[----:B------:R-:W-:Y:S02]  /*1010*/  VIADD R3, R3, 0x1 ;  /* 0x0000000103037836 */ /* 0x000fe40000000000 */
[C---:B-1----:R-:W-:Y:S01]  /*1020*/  IMAD.WIDE R6, R0.reuse, 0x4, R4 ;  /* 0x0000000400067825 */ /* 0x042fe200078e0204 */
[----:B------:R-:W-:Y:S02]  /*1030*/  IADD3 R0, PT, PT, R0, 0x1, RZ ;  /* 0x0000000100007810 */ /* 0x000fe40007ffe0ff */
[----:B------:R-:W-:Y:S01]  /*1040*/  ISETP.NE.AND P0, PT, R3, RZ, PT ;  /* 0x000000ff0300720c */ /* 0x000fe20003f05270 */
[----:B------:R-:W-:Y:S01]  /*1050*/  VIADD R2, R2, 0x1 ;  /* 0x0000000102027836 */ /* 0x000fe20000000000 */
[----:B--2---:R2:W-:Y:S11]  /*1060*/  STG.E desc[UR6][R6.64], R11 ;  /* 0x0000000b06007986 */ /* 0x0045f6000c101906 */
[----:B------:R-:W-:Y:S05]  /*1070*/  @P0 BRA `(.L_x_12) ;  /* 0xfffffffc00dc0947 */ /* 0x000fea000383ffff */
[----:B------:R-:W-:Y:S05]  /*1080*/  EXIT ;  /* 0x000000000000794d */ /* 0x000fea0003800000 */
.L_x_13:
[----:B------:R-:W-:-:S00]  /*1090*/  BRA `(.L_x_13) ;  /* 0xfffffffc00fc7947 */ /* 0x000fc0000383ffff */
[----:B------:R-:W-:-:S00]  /*10a0*/  NOP ;  /* 0x0000000000007918 */ /* 0x000fc00000000000 */
        /* <DEDUP_REMOVED lines=13> */
.L_x_14:


//--------------------- .nv.shared.reserved.0     --------------------------
	.section	.nv.shared.reserved.0,"aw",@nobits
	.weak		__nv_reservedSMEM_offset_0_alias
	.size		__nv_reservedSMEM_offset_0_alias, 0, 64
	.other		__nv_reservedSMEM_offset_0_alias,@"STO_CUDA_RESERVED_SHARED STV_DEFAULT"
__nv_reservedSMEM_offset_0_alias:
	.zero		0
	.zero		64


//--------------------- .nv.constant0._Z10merge_sortPiS_iii --------------------------
	.section	.nv.constant0._Z10merge_sortPiS_iii,"a",@progbits
	.sectionflags	@""
	.align	4
.nv.constant0._Z10merge_sortPiS_iii:
	.zero		924


//--------------------- SYMBOLS --------------------------

	.type		.nv.reservedSmem.offset0,@object
	.size		.nv.reservedSmem.offset0,0x4
